//
// Generated by NVIDIA NVVM Compiler
//
// Compiler Build ID: CL-36424714
// Cuda compilation tools, release 13.0, V13.0.88
// Based on NVVM 20.0.0
//

.version 9.0
.target sm_100
.address_size 64

	// .globl	_Z7reduce3PfS_
// _ZZ7reduce3PfS_E5sdata has been demoted

.visible .entry _Z7reduce3PfS_(
	.param .u64 .ptr .align 1 _Z7reduce3PfS__param_0,
	.param .u64 .ptr .align 1 _Z7reduce3PfS__param_1
)
{
	.reg .pred 	%p<5>;
	.reg .b32 	%r<16>;
	.reg .b32 	%f<8>;
	.reg .b64 	%rd<11>;
	// demoted variable
	.shared .align 4 .b8 _ZZ7reduce3PfS_E5sdata[1024];
	ld.param.u64 	%rd2, [_Z7reduce3PfS__param_0];
	ld.param.u64 	%rd1, [_Z7reduce3PfS__param_1];
	cvta.to.global.u64 	%rd3, %rd2;
	mov.u32 	%r1, %tid.x;
	mov.u32 	%r2, %ctaid.x;
	mov.u32 	%r15, %ntid.x;
	mul.lo.s32 	%r7, %r15, %r2;
	shl.b32 	%r8, %r7, 1;
	add.s32 	%r9, %r8, %r1;
	mul.wide.u32 	%rd4, %r9, 4;
	add.s64 	%rd5, %rd3, %rd4;
	ld.global.f32 	%f1, [%rd5];
	add.s32 	%r10, %r9, %r15;
	mul.wide.u32 	%rd6, %r10, 4;
	add.s64 	%rd7, %rd3, %rd6;
	ld.global.f32 	%f2, [%rd7];
	add.f32 	%f3, %f1, %f2;
	shl.b32 	%r11, %r1, 2;
	mov.u32 	%r12, _ZZ7reduce3PfS_E5sdata;
	add.s32 	%r4, %r12, %r11;
	st.shared.f32 	[%r4], %f3;
	bar.sync 	0;
	setp.lt.u32 	%p1, %r15, 2;
	@%p1 bra 	$L__BB0_4;
$L__BB0_1:
	shr.u32 	%r6, %r15, 1;
	setp.ge.u32 	%p2, %r1, %r6;
	@%p2 bra 	$L__BB0_3;
	shl.b32 	%r13, %r6, 2;
	add.s32 	%r14, %r4, %r13;
	ld.shared.f32 	%f4, [%r14];
	ld.shared.f32 	%f5, [%r4];
	add.f32 	%f6, %f4, %f5;
	st.shared.f32 	[%r4], %f6;
$L__BB0_3:
	bar.sync 	0;
	setp.gt.u32 	%p3, %r15, 3;
	mov.u32 	%r15, %r6;
	@%p3 bra 	$L__BB0_1;
$L__BB0_4:
	setp.ne.s32 	%p4, %r1, 0;
	@%p4 bra 	$L__BB0_6;
	ld.shared.f32 	%f7, [_ZZ7reduce3PfS_E5sdata];
	cvta.to.global.u64 	%rd8, %rd1;
	mul.wide.u32 	%rd9, %r2, 4;
	add.s64 	%rd10, %rd8, %rd9;
	st.global.f32 	[%rd10], %f7;
$L__BB0_6:
	ret;

}


// ===== COMPILED SASS (sm_100) =====

	.target	sm_100

	.elftype	@"ET_EXEC"


//--------------------- .note.nv.tkinfo           --------------------------
	.section	.note.nv.tkinfo,"",@"SHT_NOTE"
	.sectionflags	@"SHF_NOTE_NV_TKINFO"
	.tkinfo
        /*0018*/ 	.word	0x00000002
        /*0030*/ 	.string	""
        /*0030*/ 	.string	"ptxas"
        /*0030*/ 	.string	"Cuda compilation tools, release 13.0, V13.0.88"
        /*0030*/ 	.string	"Build cuda_13.0.r13.0/compiler.36424714_0"
        /*0030*/ 	.string	"-arch sm_100 -m 64 "



//--------------------- .note.nv.cuinfo           --------------------------
	.section	.note.nv.cuinfo,"",@"SHT_NOTE"
	.sectionflags	@"SHF_NOTE_NV_CUINFO"
        /*0018*/ 	.short	0x0002
        /*001a*/ 	.short	0x0064
        /*001c*/ 	.short	0x0082
	.zero		2


//--------------------- .nv.info                  --------------------------
	.section	.nv.info,"",@"SHT_CUDA_INFO"
	.align	4


	//----- nvinfo : EIATTR_REGCOUNT
	.align		4
        /*0000*/ 	.byte	0x04, 0x2f
        /*0002*/ 	.short	(.L_1 - .L_0)
	.align		4
.L_0:
        /*0004*/ 	.word	index@(_Z7reduce3PfS_)
        /*0008*/ 	.word	0x0000000e


	//----- nvinfo : EIATTR_FRAME_SIZE
	.align		4
.L_1:
        /*000c*/ 	.byte	0x04, 0x11
        /*000e*/ 	.short	(.L_3 - .L_2)
	.align		4
.L_2:
        /*0010*/ 	.word	index@(_Z7reduce3PfS_)
        /*0014*/ 	.word	0x00000000


	//----- nvinfo : EIATTR_MIN_STACK_SIZE
	.align		4
.L_3:
        /*0018*/ 	.byte	0x04, 0x12
        /*001a*/ 	.short	(.L_5 - .L_4)
	.align		4
.L_4:
        /*001c*/ 	.word	index@(_Z7reduce3PfS_)
        /*0020*/ 	.word	0x00000000
.L_5:


//--------------------- .nv.compat                --------------------------
	.section	.nv.compat,"",@"SHT_CUDA_COMPAT_INFO"
	.align	4
        /*0000*/ 	.byte	0x02, 0x09, 0x00, 0x00, 0x02, 0x02, 0x01, 0x00, 0x02, 0x05, 0x05, 0x00, 0x03, 0x07, 0x01, 0x01
        /*0010*/ 	.byte	0x02, 0x03, 0x00, 0x00, 0x02, 0x06, 0x01, 0x00, 0x04, 0x0b, 0x08, 0x00, 0x09, 0x00, 0x00, 0x00
        /*0020*/ 	.byte	0x00, 0x00, 0x00, 0x00


//--------------------- .nv.info._Z7reduce3PfS_   --------------------------
	.section	.nv.info._Z7reduce3PfS_,"",@"SHT_CUDA_INFO"
	.sectionflags	@""
	.align	4


	//----- nvinfo : EIATTR_CUDA_API_VERSION
	.align		4
        /*0000*/ 	.byte	0x04, 0x37
        /*0002*/ 	.short	(.L_7 - .L_6)
.L_6:
        /*0004*/ 	.word	0x00000082


	//----- nvinfo : EIATTR_KPARAM_INFO
	.align		4
.L_7:
        /*0008*/ 	.byte	0x04, 0x17
        /*000a*/ 	.short	(.L_9 - .L_8)
.L_8:
        /*000c*/ 	.word	0x00000000
        /*0010*/ 	.short	0x0001
        /*0012*/ 	.short	0x0008
        /*0014*/ 	.byte	0x00, 0xf5, 0x21, 0x00


	//----- nvinfo : EIATTR_KPARAM_INFO
	.align		4
.L_9:
        /*0018*/ 	.byte	0x04, 0x17
        /*001a*/ 	.short	(.L_11 - .L_10)
.L_10:
        /*001c*/ 	.word	0x00000000
        /*0020*/ 	.short	0x0000
        /*0022*/ 	.short	0x0000
        /*0024*/ 	.byte	0x00, 0xf5, 0x21, 0x00


	//----- nvinfo : EIATTR_SPARSE_MMA_MASK
	.align		4
.L_11:
        /*0028*/ 	.byte	0x03, 0x50
        /*002a*/ 	.short	0x0000


	//----- nvinfo : EIATTR_MAXREG_COUNT
	.align		4
        /*002c*/ 	.byte	0x03, 0x1b
        /*002e*/ 	.short	0x00ff


	//----- nvinfo : EIATTR_NUM_BARRIERS
	.align		4
        /*0030*/ 	.byte	0x02, 0x4c
        /*0032*/ 	.byte	0x01
	.zero		1


	//----- nvinfo : EIATTR_MERCURY_ISA_VERSION
	.align		4
        /*0034*/ 	.byte	0x03, 0x5f
        /*0036*/ 	.short	0x0101


	//----- nvinfo : EIATTR_VRC_CTA_INIT_COUNT
	.align		4
        /*0038*/ 	.byte	0x02, 0x4a
	.zero		1
	.zero		1


	//----- nvinfo : EIATTR_EXIT_INSTR_OFFSETS
	.align		4
        /*003c*/ 	.byte	0x04, 0x1c
        /*003e*/ 	.short	(.L_13 - .L_12)


	//   ....[0]....
.L_12:
        /*0040*/ 	.word	0x00000230


	//   ....[1]....
        /*0044*/ 	.word	0x000002b0


	//----- nvinfo : EIATTR_CBANK_PARAM_SIZE
	.align		4
.L_13:
        /*0048*/ 	.byte	0x03, 0x19
        /*004a*/ 	.short	0x0010


	//----- nvinfo : EIATTR_PARAM_CBANK
	.align		4
        /*004c*/ 	.byte	0x04, 0x0a
        /*004e*/ 	.short	(.L_15 - .L_14)
	.align		4
.L_14:
        /*0050*/ 	.word	index@(.nv.constant0._Z7reduce3PfS_)
        /*0054*/ 	.short	0x0380
        /*0056*/ 	.short	0x0010


	//----- nvinfo : EIATTR_SW_WAR
	.align		4
.L_15:
        /*0058*/ 	.byte	0x04, 0x36
        /*005a*/ 	.short	(.L_17 - .L_16)
.L_16:
        /*005c*/ 	.word	0x00000008
.L_17:


//--------------------- .nv.callgraph             --------------------------
	.section	.nv.callgraph,"",@"SHT_CUDA_CALLGRAPH"
	.align	4
	.sectionentsize	8
	.align		4
        /*0000*/ 	.word	0x00000000
	.align		4
        /*0004*/ 	.word	0xffffffff
	.align		4
        /*0008*/ 	.word	0x00000000
	.align		4
        /*000c*/ 	.word	0xfffffffe
	.align		4
        /*0010*/ 	.word	0x00000000
	.align		4
        /*0014*/ 	.word	0xfffffffd
	.align		4
        /*0018*/ 	.word	0x00000000
	.align		4
        /*001c*/ 	.word	0xfffffffc


//--------------------- .text._Z7reduce3PfS_      --------------------------
	.section	.text._Z7reduce3PfS_,"ax",@progbits
	.align	128
        .global         _Z7reduce3PfS_
        .type           _Z7reduce3PfS_,@function
        .size           _Z7reduce3PfS_,(.L_x_3 - _Z7reduce3PfS_)
        .other          _Z7reduce3PfS_,@"STO_CUDA_ENTRY STV_DEFAULT"
_Z7reduce3PfS_:
.text._Z7reduce3PfS_:
[----:B------:R-:W-:Y:S01]  /*0000*/  LDC R1, c[0x0][0x37c] ;  /* 0x0000df00ff017b82 */ /* 0x000fe20000000800 */
[----:B------:R-:W0:Y:S01]  /*0010*/  S2R R11, SR_CTAID.X ;  /* 0x00000000000b7919 */ /* 0x000e220000002500 */
[----:B------:R-:W0:Y:S06]  /*0020*/  LDCU UR8, c[0x0][0x360] ;  /* 0x00006c00ff0877ac */ /* 0x000e2c0008000800 */
[----:B------:R-:W1:Y:S01]  /*0030*/  LDC.64 R4, c[0x0][0x380] ;  /* 0x0000e000ff047b82 */ /* 0x000e620000000a00 */
[----:B------:R-:W2:Y:S01]  /*0040*/  S2R R9, SR_TID.X ;  /* 0x0000000000097919 */ /* 0x000ea20000002100 */
[----:B------:R-:W3:Y:S01]  /*0050*/  LDCU.64 UR6, c[0x0][0x358] ;  /* 0x00006b00ff0677ac */ /* 0x000ee20008000a00 */
[----:B0-----:R-:W-:-:S05]  /*0060*/  IMAD R0, R11, UR8, RZ ;  /* 0x000000080b007c24 */ /* 0x001fca000f8e02ff */
[----:B--2---:R-:W-:-:S04]  /*0070*/  LEA R3, R0, R9, 0x1 ;  /* 0x0000000900037211 */ /* 0x004fc800078e08ff */
[C---:B------:R-:W-:Y:S01]  /*0080*/  IADD3 R7, PT, PT, R3.reuse, UR8, RZ ;  /* 0x0000000803077c10 */ /* 0x040fe2000fffe0ff */
[----:B-1----:R-:W-:-:S04]  /*0090*/  IMAD.WIDE.U32 R2, R3, 0x4, R4 ;  /* 0x0000000403027825 */ /* 0x002fc800078e0004 */
[----:B------:R-:W-:Y:S02]  /*00a0*/  IMAD.WIDE.U32 R4, R7, 0x4, R4 ;  /* 0x0000000407047825 */ /* 0x000fe400078e0004 */
[----:B---3--:R-:W2:Y:S04]  /*00b0*/  LDG.E R2, desc[UR6][R2.64] ;  /* 0x0000000602027981 */ /* 0x008ea8000c1e1900 */
[----:B------:R-:W2:Y:S01]  /*00c0*/  LDG.E R5, desc[UR6][R4.64] ;  /* 0x0000000604057981 */ /* 0x000ea2000c1e1900 */
[----:B------:R-:W0:Y:S01]  /*00d0*/  S2UR UR5, SR_CgaCtaId ;  /* 0x00000000000579c3 */ /* 0x000e220000008800 */
[----:B------:R-:W-:Y:S01]  /*00e0*/  UMOV UR4, 0x400 ;  /* 0x0000040000047882 */ /* 0x000fe20000000000 */
[----:B------:R-:W-:Y:S01]  /*00f0*/  UISETP.GE.U32.AND UP0, UPT, UR8, 0x2, UPT ;  /* 0x000000020800788c */ /* 0x000fe2000bf06070 */
[----:B------:R-:W-:Y:S01]  /*0100*/  ISETP.NE.AND P0, PT, R9, RZ, PT ;  /* 0x000000ff0900720c */ /* 0x000fe20003f05270 */
[----:B0-----:R-:W-:-:S06]  /*0110*/  ULEA UR4, UR5, UR4, 0x18 ;  /* 0x0000000405047291 */ /* 0x001fcc000f8ec0ff */
[----:B------:R-:W-:Y:S01]  /*0120*/  LEA R7, R9, UR4, 0x2 ;  /* 0x0000000409077c11 */ /* 0x000fe2000f8e10ff */
[----:B--2---:R-:W-:-:S05]  /*0130*/  FADD R0, R2, R5 ;  /* 0x0000000502007221 */ /* 0x004fca0000000000 */
[----:B------:R0:W-:Y:S01]  /*0140*/  STS [R7], R0 ;  /* 0x0000000007007388 */ /* 0x0001e20000000800 */
[----:B------:R-:W-:Y:S06]  /*0150*/  BAR.SYNC.DEFER_BLOCKING 0x0 ;  /* 0x0000000000007b1d */ /* 0x000fec0000010000 */
[----:B------:R-:W-:Y:S05]  /*0160*/  BRA.U !UP0, `(.L_x_0) ;  /* 0x0000000108307547 */ /* 0x000fea000b800000 */
[----:B0-----:R-:W-:-:S07]  /*0170*/  IMAD.U32 R0, RZ, RZ, UR8 ;  /* 0x00000008ff007e24 */ /* 0x001fce000f8e00ff */
.L_x_1:
[----:B------:R-:W-:-:S04]  /*0180*/  SHF.R.U32.HI R6, RZ, 0x1, R0 ;  /* 0x00000001ff067819 */ /* 0x000fc80000011600 */
[----:B------:R-:W-:-:S13]  /*0190*/  ISETP.GE.U32.AND P1, PT, R9, R6, PT ;  /* 0x000000060900720c */ /* 0x000fda0003f26070 */
[----:B------:R-:W-:Y:S01]  /*01a0*/  @!P1 LEA R2, R6, R7, 0x2 ;  /* 0x0000000706029211 */ /* 0x000fe200078e10ff */
[----:B------:R-:W-:Y:S05]  /*01b0*/  @!P1 LDS R3, [R7] ;  /* 0x0000000007039984 */ /* 0x000fea0000000800 */
[----:B------:R-:W0:Y:S02]  /*01c0*/  @!P1 LDS R2, [R2] ;  /* 0x0000000002029984 */ /* 0x000e240000000800 */
[----:B0-----:R-:W-:-:S05]  /*01d0*/  @!P1 FADD R4, R2, R3 ;  /* 0x0000000302049221 */ /* 0x001fca0000000000 */
[----:B------:R1:W-:Y:S01]  /*01e0*/  @!P1 STS [R7], R4 ;  /* 0x0000000407009388 */ /* 0x0003e20000000800 */
[----:B------:R-:W-:Y:S01]  /*01f0*/  BAR.SYNC.DEFER_BLOCKING 0x0 ;  /* 0x0000000000007b1d */ /* 0x000fe20000010000 */
[----:B------:R-:W-:Y:S01]  /*0200*/  ISETP.GT.U32.AND P1, PT, R0, 0x3, PT ;  /* 0x000000030000780c */ /* 0x000fe20003f24070 */
[----:B------:R-:W-:-:S12]  /*0210*/  IMAD.MOV.U32 R0, RZ, RZ, R6 ;  /* 0x000000ffff007224 */ /* 0x000fd800078e0006 */
[----:B-1----:R-:W-:Y:S05]  /*0220*/  @P1 BRA `(.L_x_1) ;  /* 0xfffffffc00d41947 */ /* 0x002fea000383ffff */
.L_x_0:
[----:B------:R-:W-:Y:S05]  /*0230*/  @P0 EXIT ;  /* 0x000000000000094d */ /* 0x000fea0003800000 */
[----:B------:R-:W1:Y:S01]  /*0240*/  S2UR UR5, SR_CgaCtaId ;  /* 0x00000000000579c3 */ /* 0x000e620000008800 */
[----:B------:R-:W-:-:S07]  /*0250*/  UMOV UR4, 0x400 ;  /* 0x0000040000047882 */ /* 0x000fce0000000000 */
[----:B------:R-:W2:Y:S01]  /*0260*/  LDC.64 R2, c[0x0][0x388] ;  /* 0x0000e200ff027b82 */ /* 0x000ea20000000a00 */
[----:B-1----:R-:W-:Y:S01]  /*0270*/  ULEA UR4, UR5, UR4, 0x18 ;  /* 0x0000000405047291 */ /* 0x002fe2000f8ec0ff */
[----:B--2---:R-:W-:-:S08]  /*0280*/  IMAD.WIDE.U32 R2, R11, 0x4, R2 ;  /* 0x000000040b027825 */ /* 0x004fd000078e0002 */
[----:B------:R-:W1:Y:S04]  /*0290*/  LDS R5, [UR4] ;  /* 0x00000004ff057984 */ /* 0x000e680008000800 */
[----:B-1----:R-:W-:Y:S01]  /*02a0*/  STG.E desc[UR6][R2.64], R5 ;  /* 0x0000000502007986 */ /* 0x002fe2000c101906 */
[----:B------:R-:W-:Y:S05]  /*02b0*/  EXIT ;  /* 0x000000000000794d */ /* 0x000fea0003800000 */
.L_x_2:
[----:B------:R-:W-:-:S00]  /*02c0*/  BRA `(.L_x_2) ;  /* 0xfffffffc00fc7947 */ /* 0x000fc0000383ffff */
[----:B------:R-:W-:-:S00]  /*02d0*/  NOP ;  /* 0x0000000000007918 */ /* 0x000fc00000000000 */
        /* <DEDUP_REMOVED lines=10> */
.L_x_3:


//--------------------- .nv.shared._Z7reduce3PfS_ --------------------------
	.section	.nv.shared._Z7reduce3PfS_,"aw",@nobits
	.sectionflags	@""
	.align	4
.nv.shared._Z7reduce3PfS_:
	.zero		2048


//--------------------- .nv.shared.reserved.0     --------------------------
	.section	.nv.shared.reserved.0,"aw",@nobits
	.weak		__nv_reservedSMEM_offset_0_alias
	.size		__nv_reservedSMEM_offset_0_alias, 0, 64
	.other		__nv_reservedSMEM_offset_0_alias,@"STO_CUDA_RESERVED_SHARED STV_DEFAULT"
__nv_reservedSMEM_offset_0_alias:
	.zero		0
	.zero		64


//--------------------- .nv.constant0._Z7reduce3PfS_ --------------------------
	.section	.nv.constant0._Z7reduce3PfS_,"a",@progbits
	.sectionflags	@""
	.align	4
.nv.constant0._Z7reduce3PfS_:
	.zero		912


//--------------------- SYMBOLS --------------------------

	.type		.nv.reservedSmem.offset0,@object
	.size		.nv.reservedSmem.offset0,0x4
	.type		.nv.reservedSmem.cap,@object
	.size		.nv.reservedSmem.cap,0x4
